//
// Generated by NVIDIA NVVM Compiler
//
// Compiler Build ID: CL-36424714
// Cuda compilation tools, release 13.0, V13.0.88
// Based on NVVM 20.0.0
//

.version 9.0
.target sm_100
.address_size 64

	// .globl	_Z17vector_sum_kernelPdiS_
// _ZZ17vector_sum_kernelPdiS_E5cache has been demoted

.visible .entry _Z17vector_sum_kernelPdiS_(
	.param .u64 .ptr .align 1 _Z17vector_sum_kernelPdiS__param_0,
	.param .u32 _Z17vector_sum_kernelPdiS__param_1,
	.param .u64 .ptr .align 1 _Z17vector_sum_kernelPdiS__param_2
)
{
	.reg .pred 	%p<7>;
	.reg .b32 	%r<19>;
	.reg .b64 	%rd<9>;
	.reg .b64 	%fd<13>;
	// demoted variable
	.shared .align 8 .b8 _ZZ17vector_sum_kernelPdiS_E5cache[2048];
	ld.param.u64 	%rd2, [_Z17vector_sum_kernelPdiS__param_0];
	ld.param.u32 	%r11, [_Z17vector_sum_kernelPdiS__param_1];
	ld.param.u64 	%rd3, [_Z17vector_sum_kernelPdiS__param_2];
	mov.u32 	%r1, %tid.x;
	mov.u32 	%r2, %ctaid.x;
	mov.u32 	%r18, %ntid.x;
	mad.lo.s32 	%r17, %r2, %r18, %r1;
	setp.ge.s32 	%p1, %r17, %r11;
	@%p1 bra 	$L__BB0_3;
	mov.u32 	%r12, %nctaid.x;
	mul.lo.s32 	%r5, %r18, %r12;
	cvta.to.global.u64 	%rd1, %rd2;
$L__BB0_2:
	mul.wide.s32 	%rd4, %r17, 8;
	add.s64 	%rd5, %rd1, %rd4;
	ld.global.f64 	%fd6, [%rd5];
	add.f64 	%fd12, %fd12, %fd6;
	add.s32 	%r17, %r17, %r5;
	setp.lt.s32 	%p2, %r17, %r11;
	@%p2 bra 	$L__BB0_2;
$L__BB0_3:
	shl.b32 	%r13, %r1, 3;
	mov.u32 	%r14, _ZZ17vector_sum_kernelPdiS_E5cache;
	add.s32 	%r8, %r14, %r13;
	st.shared.f64 	[%r8], %fd12;
	bar.sync 	0;
	setp.lt.u32 	%p3, %r18, 2;
	@%p3 bra 	$L__BB0_7;
$L__BB0_4:
	shr.u32 	%r10, %r18, 1;
	setp.ge.u32 	%p4, %r1, %r10;
	@%p4 bra 	$L__BB0_6;
	shl.b32 	%r15, %r10, 3;
	add.s32 	%r16, %r8, %r15;
	ld.shared.f64 	%fd7, [%r16];
	ld.shared.f64 	%fd8, [%r8];
	add.f64 	%fd9, %fd7, %fd8;
	st.shared.f64 	[%r8], %fd9;
$L__BB0_6:
	bar.sync 	0;
	setp.gt.u32 	%p5, %r18, 3;
	mov.u32 	%r18, %r10;
	@%p5 bra 	$L__BB0_4;
$L__BB0_7:
	setp.ne.s32 	%p6, %r1, 0;
	@%p6 bra 	$L__BB0_9;
	ld.shared.f64 	%fd10, [_ZZ17vector_sum_kernelPdiS_E5cache];
	cvta.to.global.u64 	%rd6, %rd3;
	mul.wide.u32 	%rd7, %r2, 8;
	add.s64 	%rd8, %rd6, %rd7;
	st.global.f64 	[%rd8], %fd10;
$L__BB0_9:
	ret;

}


// ===== COMPILED SASS (sm_100) =====

	.target	sm_100

	.elftype	@"ET_EXEC"


//--------------------- .note.nv.tkinfo           --------------------------
	.section	.note.nv.tkinfo,"",@"SHT_NOTE"
	.sectionflags	@"SHF_NOTE_NV_TKINFO"
	.tkinfo
        /*0018*/ 	.word	0x00000002
        /*0030*/ 	.string	""
        /*0030*/ 	.string	"ptxas"
        /*0030*/ 	.string	"Cuda compilation tools, release 13.0, V13.0.88"
        /*0030*/ 	.string	"Build cuda_13.0.r13.0/compiler.36424714_0"
        /*0030*/ 	.string	"-arch sm_100 -m 64 "



//--------------------- .note.nv.cuinfo           --------------------------
	.section	.note.nv.cuinfo,"",@"SHT_NOTE"
	.sectionflags	@"SHF_NOTE_NV_CUINFO"
        /*0018*/ 	.short	0x0002
        /*001a*/ 	.short	0x0064
        /*001c*/ 	.short	0x0082
	.zero		2


//--------------------- .nv.info                  --------------------------
	.section	.nv.info,"",@"SHT_CUDA_INFO"
	.align	4


	//----- nvinfo : EIATTR_REGCOUNT
	.align		4
        /*0000*/ 	.byte	0x04, 0x2f
        /*0002*/ 	.short	(.L_1 - .L_0)
	.align		4
.L_0:
        /*0004*/ 	.word	index@(_Z17vector_sum_kernelPdiS_)
        /*0008*/ 	.word	0x0000000e


	//----- nvinfo : EIATTR_FRAME_SIZE
	.align		4
.L_1:
        /*000c*/ 	.byte	0x04, 0x11
        /*000e*/ 	.short	(.L_3 - .L_2)
	.align		4
.L_2:
        /*0010*/ 	.word	index@(_Z17vector_sum_kernelPdiS_)
        /*0014*/ 	.word	0x00000000


	//----- nvinfo : EIATTR_MIN_STACK_SIZE
	.align		4
.L_3:
        /*0018*/ 	.byte	0x04, 0x12
        /*001a*/ 	.short	(.L_5 - .L_4)
	.align		4
.L_4:
        /*001c*/ 	.word	index@(_Z17vector_sum_kernelPdiS_)
        /*0020*/ 	.word	0x00000000
.L_5:


//--------------------- .nv.compat                --------------------------
	.section	.nv.compat,"",@"SHT_CUDA_COMPAT_INFO"
	.align	4
        /*0000*/ 	.byte	0x02, 0x09, 0x00, 0x00, 0x02, 0x02, 0x01, 0x00, 0x02, 0x05, 0x05, 0x00, 0x03, 0x07, 0x01, 0x01
        /*0010*/ 	.byte	0x02, 0x03, 0x00, 0x00, 0x02, 0x06, 0x01, 0x00, 0x04, 0x0b, 0x08, 0x00, 0x01, 0x00, 0x00, 0x00
        /*0020*/ 	.byte	0x00, 0x00, 0x00, 0x00


//--------------------- .nv.info._Z17vector_sum_kernelPdiS_ --------------------------
	.section	.nv.info._Z17vector_sum_kernelPdiS_,"",@"SHT_CUDA_INFO"
	.sectionflags	@""
	.align	4


	//----- nvinfo : EIATTR_CUDA_API_VERSION
	.align		4
        /*0000*/ 	.byte	0x04, 0x37
        /*0002*/ 	.short	(.L_7 - .L_6)
.L_6:
        /*0004*/ 	.word	0x00000082


	//----- nvinfo : EIATTR_KPARAM_INFO
	.align		4
.L_7:
        /*0008*/ 	.byte	0x04, 0x17
        /*000a*/ 	.short	(.L_9 - .L_8)
.L_8:
        /*000c*/ 	.word	0x00000000
        /*0010*/ 	.short	0x0002
        /*0012*/ 	.short	0x0010
        /*0014*/ 	.byte	0x00, 0xf5, 0x21, 0x00


	//----- nvinfo : EIATTR_KPARAM_INFO
	.align		4
.L_9:
        /*0018*/ 	.byte	0x04, 0x17
        /*001a*/ 	.short	(.L_11 - .L_10)
.L_10:
        /*001c*/ 	.word	0x00000000
        /*0020*/ 	.short	0x0001
        /*0022*/ 	.short	0x0008
        /*0024*/ 	.byte	0x00, 0xf0, 0x11, 0x00


	//----- nvinfo : EIATTR_KPARAM_INFO
	.align		4
.L_11:
        /*0028*/ 	.byte	0x04, 0x17
        /*002a*/ 	.short	(.L_13 - .L_12)
.L_12:
        /*002c*/ 	.word	0x00000000
        /*0030*/ 	.short	0x0000
        /*0032*/ 	.short	0x0000
        /*0034*/ 	.byte	0x00, 0xf5, 0x21, 0x00


	//----- nvinfo : EIATTR_SPARSE_MMA_MASK
	.align		4
.L_13:
        /*0038*/ 	.byte	0x03, 0x50
        /*003a*/ 	.short	0x0000


	//----- nvinfo : EIATTR_MAXREG_COUNT
	.align		4
        /*003c*/ 	.byte	0x03, 0x1b
        /*003e*/ 	.short	0x00ff


	//----- nvinfo : EIATTR_NUM_BARRIERS
	.align		4
        /*0040*/ 	.byte	0x02, 0x4c
        /*0042*/ 	.byte	0x01
	.zero		1


	//----- nvinfo : EIATTR_MERCURY_ISA_VERSION
	.align		4
        /*0044*/ 	.byte	0x03, 0x5f
        /*0046*/ 	.short	0x0101


	//----- nvinfo : EIATTR_VRC_CTA_INIT_COUNT
	.align		4
        /*0048*/ 	.byte	0x02, 0x4a
	.zero		1
	.zero		1


	//----- nvinfo : EIATTR_EXIT_INSTR_OFFSETS
	.align		4
        /*004c*/ 	.byte	0x04, 0x1c
        /*004e*/ 	.short	(.L_15 - .L_14)


	//   ....[0]....
.L_14:
        /*0050*/ 	.word	0x00000290


	//   ....[1]....
        /*0054*/ 	.word	0x00000310


	//----- nvinfo : EIATTR_CRS_STACK_SIZE
	.align		4
.L_15:
        /*0058*/ 	.byte	0x04, 0x1e
        /*005a*/ 	.short	(.L_17 - .L_16)
.L_16:
        /*005c*/ 	.word	0x00000000


	//----- nvinfo : EIATTR_CBANK_PARAM_SIZE
	.align		4
.L_17:
        /*0060*/ 	.byte	0x03, 0x19
        /*0062*/ 	.short	0x0018


	//----- nvinfo : EIATTR_PARAM_CBANK
	.align		4
        /*0064*/ 	.byte	0x04, 0x0a
        /*0066*/ 	.short	(.L_19 - .L_18)
	.align		4
.L_18:
        /*0068*/ 	.word	index@(.nv.constant0._Z17vector_sum_kernelPdiS_)
        /*006c*/ 	.short	0x0380
        /*006e*/ 	.short	0x0018


	//----- nvinfo : EIATTR_SW_WAR
	.align		4
.L_19:
        /*0070*/ 	.byte	0x04, 0x36
        /*0072*/ 	.short	(.L_21 - .L_20)
.L_20:
        /*0074*/ 	.word	0x00000008
.L_21:


//--------------------- .nv.callgraph             --------------------------
	.section	.nv.callgraph,"",@"SHT_CUDA_CALLGRAPH"
	.align	4
	.sectionentsize	8
	.align		4
        /*0000*/ 	.word	0x00000000
	.align		4
        /*0004*/ 	.word	0xffffffff
	.align		4
        /*0008*/ 	.word	0x00000000
	.align		4
        /*000c*/ 	.word	0xfffffffe
	.align		4
        /*0010*/ 	.word	0x00000000
	.align		4
        /*0014*/ 	.word	0xfffffffd
	.align		4
        /*0018*/ 	.word	0x00000000
	.align		4
        /*001c*/ 	.word	0xfffffffc


//--------------------- .text._Z17vector_sum_kernelPdiS_ --------------------------
	.section	.text._Z17vector_sum_kernelPdiS_,"ax",@progbits
	.align	128
        .global         _Z17vector_sum_kernelPdiS_
        .type           _Z17vector_sum_kernelPdiS_,@function
        .size           _Z17vector_sum_kernelPdiS_,(.L_x_6 - _Z17vector_sum_kernelPdiS_)
        .other          _Z17vector_sum_kernelPdiS_,@"STO_CUDA_ENTRY STV_DEFAULT"
_Z17vector_sum_kernelPdiS_:
.text._Z17vector_sum_kernelPdiS_:
[----:B------:R-:W-:Y:S01]  /*0000*/  LDC R1, c[0x0][0x37c] ;  /* 0x0000df00ff017b82 */ /* 0x000fe20000000800 */
[----:B------:R-:W0:Y:S01]  /*0010*/  S2R R10, SR_TID.X ;  /* 0x00000000000a7919 */ /* 0x000e220000002100 */
[----:B------:R-:W1:Y:S01]  /*0020*/  LDCU UR4, c[0x0][0x360] ;  /* 0x00006c00ff0477ac */ /* 0x000e620008000800 */
[----:B------:R-:W-:Y:S01]  /*0030*/  BSSY.RECONVERGENT B0, `(.L_x_0) ;  /* 0x0000011000007945 */ /* 0x000fe20003800200 */
[----:B------:R-:W0:Y:S01]  /*0040*/  S2R R11, SR_CTAID.X ;  /* 0x00000000000b7919 */ /* 0x000e220000002500 */
[----:B------:R-:W2:Y:S01]  /*0050*/  LDCU UR5, c[0x0][0x388] ;  /* 0x00007100ff0577ac */ /* 0x000ea20008000800 */
[----:B------:R-:W3:Y:S01]  /*0060*/  LDCU.64 UR6, c[0x0][0x358] ;  /* 0x00006b00ff0677ac */ /* 0x000ee20008000a00 */
[----:B-1----:R-:W-:Y:S02]  /*0070*/  IMAD.U32 R8, RZ, RZ, UR4 ;  /* 0x00000004ff087e24 */ /* 0x002fe4000f8e00ff */
[----:B0-----:R-:W-:-:S05]  /*0080*/  IMAD R0, R11, UR4, R10 ;  /* 0x000000040b007c24 */ /* 0x001fca000f8e020a */
[----:B--2---:R-:W-:-:S13]  /*0090*/  ISETP.GE.AND P0, PT, R0, UR5, PT ;  /* 0x0000000500007c0c */ /* 0x004fda000bf06270 */
[----:B---3--:R-:W-:Y:S05]  /*00a0*/  @P0 BRA `(.L_x_1) ;  /* 0x0000000000240947 */ /* 0x008fea0003800000 */
[----:B------:R-:W0:Y:S01]  /*00b0*/  LDC.64 R4, c[0x0][0x380] ;  /* 0x0000e000ff047b82 */ /* 0x000e220000000a00 */
[----:B------:R-:W1:Y:S02]  /*00c0*/  LDCU UR4, c[0x0][0x370] ;  /* 0x00006e00ff0477ac */ /* 0x000e640008000800 */
[----:B-1----:R-:W-:-:S07]  /*00d0*/  IMAD R9, R8, UR4, RZ ;  /* 0x0000000408097c24 */ /* 0x002fce000f8e02ff */
.L_x_2:
[----:B0-----:R-:W-:-:S06]  /*00e0*/  IMAD.WIDE R2, R0, 0x8, R4 ;  /* 0x0000000800027825 */ /* 0x001fcc00078e0204 */
[----:B------:R-:W2:Y:S01]  /*00f0*/  LDG.E.64 R2, desc[UR6][R2.64] ;  /* 0x0000000602027981 */ /* 0x000ea2000c1e1b00 */
[----:B------:R-:W-:-:S05]  /*0100*/  IMAD.IADD R0, R9, 0x1, R0 ;  /* 0x0000000109007824 */ /* 0x000fca00078e0200 */
[----:B------:R-:W-:Y:S01]  /*0110*/  ISETP.GE.AND P0, PT, R0, UR5, PT ;  /* 0x0000000500007c0c */ /* 0x000fe2000bf06270 */
[----:B--2---:R-:W-:-:S12]  /*0120*/  DADD R6, R2, R6 ;  /* 0x0000000002067229 */ /* 0x004fd80000000006 */
[----:B------:R-:W-:Y:S05]  /*0130*/  @!P0 BRA `(.L_x_2) ;  /* 0xfffffffc00e88947 */ /* 0x000fea000383ffff */
.L_x_1:
[----:B------:R-:W-:Y:S05]  /*0140*/  BSYNC.RECONVERGENT B0 ;  /* 0x0000000000007941 */ /* 0x000fea0003800200 */
.L_x_0:
[----:B------:R-:W0:Y:S01]  /*0150*/  S2UR UR5, SR_CgaCtaId ;  /* 0x00000000000579c3 */ /* 0x000e220000008800 */
[----:B------:R-:W-:Y:S01]  /*0160*/  UMOV UR4, 0x400 ;  /* 0x0000040000047882 */ /* 0x000fe20000000000 */
[----:B------:R-:W-:Y:S02]  /*0170*/  ISETP.GE.U32.AND P1, PT, R8, 0x2, PT ;  /* 0x000000020800780c */ /* 0x000fe40003f26070 */
[----:B------:R-:W-:Y:S01]  /*0180*/  ISETP.NE.AND P0, PT, R10, RZ, PT ;  /* 0x000000ff0a00720c */ /* 0x000fe20003f05270 */
[----:B0-----:R-:W-:-:S06]  /*0190*/  ULEA UR4, UR5, UR4, 0x18 ;  /* 0x0000000405047291 */ /* 0x001fcc000f8ec0ff */
[----:B------:R-:W-:-:S05]  /*01a0*/  LEA R9, R10, UR4, 0x3 ;  /* 0x000000040a097c11 */ /* 0x000fca000f8e18ff */
[----:B------:R0:W-:Y:S01]  /*01b0*/  STS.64 [R9], R6 ;  /* 0x0000000609007388 */ /* 0x0001e20000000a00 */
[----:B------:R-:W-:Y:S06]  /*01c0*/  BAR.SYNC.DEFER_BLOCKING 0x0 ;  /* 0x0000000000007b1d */ /* 0x000fec0000010000 */
[----:B------:R-:W-:Y:S05]  /*01d0*/  @!P1 BRA `(.L_x_3) ;  /* 0x00000000002c9947 */ /* 0x000fea0003800000 */
.L_x_4:
[----:B0-----:R-:W-:-:S04]  /*01e0*/  SHF.R.U32.HI R6, RZ, 0x1, R8 ;  /* 0x00000001ff067819 */ /* 0x001fc80000011608 */
[----:B------:R-:W-:-:S13]  /*01f0*/  ISETP.GE.U32.AND P1, PT, R10, R6, PT ;  /* 0x000000060a00720c */ /* 0x000fda0003f26070 */
[----:B------:R-:W-:Y:S01]  /*0200*/  @!P1 IMAD R0, R6, 0x8, R9 ;  /* 0x0000000806009824 */ /* 0x000fe200078e0209 */
[----:B------:R-:W-:Y:S04]  /*0210*/  @!P1 LDS.64 R4, [R9] ;  /* 0x0000000009049984 */ /* 0x000fe80000000a00 */
[----:B------:R-:W0:Y:S02]  /*0220*/  @!P1 LDS.64 R2, [R0] ;  /* 0x0000000000029984 */ /* 0x000e240000000a00 */
[----:B0-----:R-:W-:-:S07]  /*0230*/  @!P1 DADD R2, R2, R4 ;  /* 0x0000000002029229 */ /* 0x001fce0000000004 */
[----:B------:R1:W-:Y:S01]  /*0240*/  @!P1 STS.64 [R9], R2 ;  /* 0x0000000209009388 */ /* 0x0003e20000000a00 */
[----:B------:R-:W-:Y:S01]  /*0250*/  BAR.SYNC.DEFER_BLOCKING 0x0 ;  /* 0x0000000000007b1d */ /* 0x000fe20000010000 */
[----:B------:R-:W-:Y:S01]  /*0260*/  ISETP.GT.U32.AND P1, PT, R8, 0x3, PT ;  /* 0x000000030800780c */ /* 0x000fe20003f24070 */
[----:B------:R-:W-:-:S12]  /*0270*/  IMAD.MOV.U32 R8, RZ, RZ, R6 ;  /* 0x000000ffff087224 */ /* 0x000fd800078e0006 */
[----:B-1----:R-:W-:Y:S05]  /*0280*/  @P1 BRA `(.L_x_4) ;  /* 0xfffffffc00d41947 */ /* 0x002fea000383ffff */
.L_x_3:
[----:B------:R-:W-:Y:S05]  /*0290*/  @P0 EXIT ;  /* 0x000000000000094d */ /* 0x000fea0003800000 */
[----:B------:R-:W1:Y:S01]  /*02a0*/  S2UR UR5, SR_CgaCtaId ;  /* 0x00000000000579c3 */ /* 0x000e620000008800 */
[----:B------:R-:W-:-:S07]  /*02b0*/  UMOV UR4, 0x400 ;  /* 0x0000040000047882 */ /* 0x000fce0000000000 */
[----:B------:R-:W2:Y:S01]  /*02c0*/  LDC.64 R4, c[0x0][0x390] ;  /* 0x0000e400ff047b82 */ /* 0x000ea20000000a00 */
[----:B-1----:R-:W-:Y:S01]  /*02d0*/  ULEA UR4, UR5, UR4, 0x18 ;  /* 0x0000000405047291 */ /* 0x002fe2000f8ec0ff */
[----:B--2---:R-:W-:-:S08]  /*02e0*/  IMAD.WIDE.U32 R4, R11, 0x8, R4 ;  /* 0x000000080b047825 */ /* 0x004fd000078e0004 */
[----:B------:R-:W1:Y:S04]  /*02f0*/  LDS.64 R2, [UR4] ;  /* 0x00000004ff027984 */ /* 0x000e680008000a00 */
[----:B-1----:R-:W-:Y:S01]  /*0300*/  STG.E.64 desc[UR6][R4.64], R2 ;  /* 0x0000000204007986 */ /* 0x002fe2000c101b06 */
[----:B------:R-:W-:Y:S05]  /*0310*/  EXIT ;  /* 0x000000000000794d */ /* 0x000fea0003800000 */
.L_x_5:
[----:B------:R-:W-:-:S00]  /*0320*/  BRA `(.L_x_5) ;  /* 0xfffffffc00fc7947 */ /* 0x000fc0000383ffff */
[----:B------:R-:W-:-:S00]  /*0330*/  NOP ;  /* 0x0000000000007918 */ /* 0x000fc00000000000 */
        /* <DEDUP_REMOVED lines=12> */
.L_x_6:


//--------------------- .nv.shared._Z17vector_sum_kernelPdiS_ --------------------------
	.section	.nv.shared._Z17vector_sum_kernelPdiS_,"aw",@nobits
	.sectionflags	@""
	.align	8
.nv.shared._Z17vector_sum_kernelPdiS_:
	.zero		3072


//--------------------- .nv.shared.reserved.0     --------------------------
	.section	.nv.shared.reserved.0,"aw",@nobits
	.weak		__nv_reservedSMEM_offset_0_alias
	.size		__nv_reservedSMEM_offset_0_alias, 0, 64
	.other		__nv_reservedSMEM_offset_0_alias,@"STO_CUDA_RESERVED_SHARED STV_DEFAULT"
__nv_reservedSMEM_offset_0_alias:
	.zero		0
	.zero		64


//--------------------- .nv.constant0._Z17vector_sum_kernelPdiS_ --------------------------
	.section	.nv.constant0._Z17vector_sum_kernelPdiS_,"a",@progbits
	.sectionflags	@""
	.align	4
.nv.constant0._Z17vector_sum_kernelPdiS_:
	.zero		920


//--------------------- SYMBOLS --------------------------

	.type		.nv.reservedSmem.offset0,@object
	.size		.nv.reservedSmem.offset0,0x4
	.type		.nv.reservedSmem.cap,@object
	.size		.nv.reservedSmem.cap,0x4
